//
// Generated by NVIDIA NVVM Compiler
//
// Compiler Build ID: CL-36424714
// Cuda compilation tools, release 13.0, V13.0.88
// Based on NVVM 20.0.0
//

.version 9.0
.target sm_100
.address_size 64

	// .globl	_Z3addPKdS0_Pdi

.visible .entry _Z3addPKdS0_Pdi(
	.param .u64 .ptr .align 1 _Z3addPKdS0_Pdi_param_0,
	.param .u64 .ptr .align 1 _Z3addPKdS0_Pdi_param_1,
	.param .u64 .ptr .align 1 _Z3addPKdS0_Pdi_param_2,
	.param .u32 _Z3addPKdS0_Pdi_param_3
)
{
	.reg .pred 	%p<2>;
	.reg .b32 	%r<6>;
	.reg .b64 	%rd<11>;
	.reg .b64 	%fd<4>;

	ld.param.u64 	%rd1, [_Z3addPKdS0_Pdi_param_0];
	ld.param.u64 	%rd2, [_Z3addPKdS0_Pdi_param_1];
	ld.param.u64 	%rd3, [_Z3addPKdS0_Pdi_param_2];
	ld.param.u32 	%r2, [_Z3addPKdS0_Pdi_param_3];
	mov.u32 	%r3, %ctaid.x;
	mov.u32 	%r4, %ntid.x;
	mov.u32 	%r5, %tid.x;
	mad.lo.s32 	%r1, %r3, %r4, %r5;
	setp.ge.s32 	%p1, %r1, %r2;
	@%p1 bra 	$L__BB0_2;
	cvta.to.global.u64 	%rd4, %rd1;
	cvta.to.global.u64 	%rd5, %rd2;
	cvta.to.global.u64 	%rd6, %rd3;
	mul.wide.s32 	%rd7, %r1, 8;
	add.s64 	%rd8, %rd4, %rd7;
	ld.global.f64 	%fd1, [%rd8];
	add.s64 	%rd9, %rd5, %rd7;
	ld.global.f64 	%fd2, [%rd9];
	add.f64 	%fd3, %fd1, %fd2;
	add.s64 	%rd10, %rd6, %rd7;
	st.global.f64 	[%rd10], %fd3;
$L__BB0_2:
	ret;

}


// ===== COMPILED SASS (sm_100) =====

	.target	sm_100

	.elftype	@"ET_EXEC"


//--------------------- .note.nv.tkinfo           --------------------------
	.section	.note.nv.tkinfo,"",@"SHT_NOTE"
	.sectionflags	@"SHF_NOTE_NV_TKINFO"
	.tkinfo
        /*0018*/ 	.word	0x00000002
        /*0030*/ 	.string	""
        /*0030*/ 	.string	"ptxas"
        /*0030*/ 	.string	"Cuda compilation tools, release 13.0, V13.0.88"
        /*0030*/ 	.string	"Build cuda_13.0.r13.0/compiler.36424714_0"
        /*0030*/ 	.string	"-arch sm_100 -m 64 "



//--------------------- .note.nv.cuinfo           --------------------------
	.section	.note.nv.cuinfo,"",@"SHT_NOTE"
	.sectionflags	@"SHF_NOTE_NV_CUINFO"
        /*0018*/ 	.short	0x0002
        /*001a*/ 	.short	0x0064
        /*001c*/ 	.short	0x0082
	.zero		2


//--------------------- .nv.info                  --------------------------
	.section	.nv.info,"",@"SHT_CUDA_INFO"
	.align	4


	//----- nvinfo : EIATTR_REGCOUNT
	.align		4
        /*0000*/ 	.byte	0x04, 0x2f
        /*0002*/ 	.short	(.L_1 - .L_0)
	.align		4
.L_0:
        /*0004*/ 	.word	index@(_Z3addPKdS0_Pdi)
        /*0008*/ 	.word	0x0000000e


	//----- nvinfo : EIATTR_FRAME_SIZE
	.align		4
.L_1:
        /*000c*/ 	.byte	0x04, 0x11
        /*000e*/ 	.short	(.L_3 - .L_2)
	.align		4
.L_2:
        /*0010*/ 	.word	index@(_Z3addPKdS0_Pdi)
        /*0014*/ 	.word	0x00000000


	//----- nvinfo : EIATTR_MIN_STACK_SIZE
	.align		4
.L_3:
        /*0018*/ 	.byte	0x04, 0x12
        /*001a*/ 	.short	(.L_5 - .L_4)
	.align		4
.L_4:
        /*001c*/ 	.word	index@(_Z3addPKdS0_Pdi)
        /*0020*/ 	.word	0x00000000
.L_5:


//--------------------- .nv.compat                --------------------------
	.section	.nv.compat,"",@"SHT_CUDA_COMPAT_INFO"
	.align	4
        /*0000*/ 	.byte	0x02, 0x09, 0x00, 0x00, 0x02, 0x02, 0x01, 0x00, 0x02, 0x05, 0x05, 0x00, 0x03, 0x07, 0x01, 0x01
        /*0010*/ 	.byte	0x02, 0x03, 0x00, 0x00, 0x02, 0x06, 0x01, 0x00, 0x04, 0x0b, 0x08, 0x00, 0x01, 0x00, 0x00, 0x00
        /*0020*/ 	.byte	0x00, 0x00, 0x00, 0x00


//--------------------- .nv.info._Z3addPKdS0_Pdi  --------------------------
	.section	.nv.info._Z3addPKdS0_Pdi,"",@"SHT_CUDA_INFO"
	.sectionflags	@""
	.align	4


	//----- nvinfo : EIATTR_CUDA_API_VERSION
	.align		4
        /*0000*/ 	.byte	0x04, 0x37
        /*0002*/ 	.short	(.L_7 - .L_6)
.L_6:
        /*0004*/ 	.word	0x00000082


	//----- nvinfo : EIATTR_KPARAM_INFO
	.align		4
.L_7:
        /*0008*/ 	.byte	0x04, 0x17
        /*000a*/ 	.short	(.L_9 - .L_8)
.L_8:
        /*000c*/ 	.word	0x00000000
        /*0010*/ 	.short	0x0003
        /*0012*/ 	.short	0x0018
        /*0014*/ 	.byte	0x00, 0xf0, 0x11, 0x00


	//----- nvinfo : EIATTR_KPARAM_INFO
	.align		4
.L_9:
        /*0018*/ 	.byte	0x04, 0x17
        /*001a*/ 	.short	(.L_11 - .L_10)
.L_10:
        /*001c*/ 	.word	0x00000000
        /*0020*/ 	.short	0x0002
        /*0022*/ 	.short	0x0010
        /*0024*/ 	.byte	0x00, 0xf5, 0x21, 0x00


	//----- nvinfo : EIATTR_KPARAM_INFO
	.align		4
.L_11:
        /*0028*/ 	.byte	0x04, 0x17
        /*002a*/ 	.short	(.L_13 - .L_12)
.L_12:
        /*002c*/ 	.word	0x00000000
        /*0030*/ 	.short	0x0001
        /*0032*/ 	.short	0x0008
        /*0034*/ 	.byte	0x00, 0xf5, 0x21, 0x00


	//----- nvinfo : EIATTR_KPARAM_INFO
	.align		4
.L_13:
        /*0038*/ 	.byte	0x04, 0x17
        /*003a*/ 	.short	(.L_15 - .L_14)
.L_14:
        /*003c*/ 	.word	0x00000000
        /*0040*/ 	.short	0x0000
        /*0042*/ 	.short	0x0000
        /*0044*/ 	.byte	0x00, 0xf5, 0x21, 0x00


	//----- nvinfo : EIATTR_SPARSE_MMA_MASK
	.align		4
.L_15:
        /*0048*/ 	.byte	0x03, 0x50
        /*004a*/ 	.short	0x0000


	//----- nvinfo : EIATTR_MAXREG_COUNT
	.align		4
        /*004c*/ 	.byte	0x03, 0x1b
        /*004e*/ 	.short	0x00ff


	//----- nvinfo : EIATTR_MERCURY_ISA_VERSION
	.align		4
        /*0050*/ 	.byte	0x03, 0x5f
        /*0052*/ 	.short	0x0101


	//----- nvinfo : EIATTR_VRC_CTA_INIT_COUNT
	.align		4
        /*0054*/ 	.byte	0x02, 0x4a
	.zero		1
	.zero		1


	//----- nvinfo : EIATTR_EXIT_INSTR_OFFSETS
	.align		4
        /*0058*/ 	.byte	0x04, 0x1c
        /*005a*/ 	.short	(.L_17 - .L_16)


	//   ....[0]....
.L_16:
        /*005c*/ 	.word	0x00000070


	//   ....[1]....
        /*0060*/ 	.word	0x00000130


	//----- nvinfo : EIATTR_CBANK_PARAM_SIZE
	.align		4
.L_17:
        /*0064*/ 	.byte	0x03, 0x19
        /*0066*/ 	.short	0x001c


	//----- nvinfo : EIATTR_PARAM_CBANK
	.align		4
        /*0068*/ 	.byte	0x04, 0x0a
        /*006a*/ 	.short	(.L_19 - .L_18)
	.align		4
.L_18:
        /*006c*/ 	.word	index@(.nv.constant0._Z3addPKdS0_Pdi)
        /*0070*/ 	.short	0x0380
        /*0072*/ 	.short	0x001c


	//----- nvinfo : EIATTR_SW_WAR
	.align		4
.L_19:
        /*0074*/ 	.byte	0x04, 0x36
        /*0076*/ 	.short	(.L_21 - .L_20)
.L_20:
        /*0078*/ 	.word	0x00000008
.L_21:


//--------------------- .nv.callgraph             --------------------------
	.section	.nv.callgraph,"",@"SHT_CUDA_CALLGRAPH"
	.align	4
	.sectionentsize	8
	.align		4
        /*0000*/ 	.word	0x00000000
	.align		4
        /*0004*/ 	.word	0xffffffff
	.align		4
        /*0008*/ 	.word	0x00000000
	.align		4
        /*000c*/ 	.word	0xfffffffe
	.align		4
        /*0010*/ 	.word	0x00000000
	.align		4
        /*0014*/ 	.word	0xfffffffd
	.align		4
        /*0018*/ 	.word	0x00000000
	.align		4
        /*001c*/ 	.word	0xfffffffc


//--------------------- .text._Z3addPKdS0_Pdi     --------------------------
	.section	.text._Z3addPKdS0_Pdi,"ax",@progbits
	.align	128
        .global         _Z3addPKdS0_Pdi
        .type           _Z3addPKdS0_Pdi,@function
        .size           _Z3addPKdS0_Pdi,(.L_x_1 - _Z3addPKdS0_Pdi)
        .other          _Z3addPKdS0_Pdi,@"STO_CUDA_ENTRY STV_DEFAULT"
_Z3addPKdS0_Pdi:
.text._Z3addPKdS0_Pdi:
[----:B------:R-:W-:Y:S01]  /*0000*/  LDC R1, c[0x0][0x37c] ;  /* 0x0000df00ff017b82 */ /* 0x000fe20000000800 */
[----:B------:R-:W0:Y:S07]  /*0010*/  S2R R0, SR_TID.X ;  /* 0x0000000000007919 */ /* 0x000e2e0000002100 */
[----:B------:R-:W0:Y:S01]  /*0020*/  S2UR UR4, SR_CTAID.X ;  /* 0x00000000000479c3 */ /* 0x000e220000002500 */
[----:B------:R-:W1:Y:S07]  /*0030*/  LDCU UR5, c[0x0][0x398] ;  /* 0x00007300ff0577ac */ /* 0x000e6e0008000800 */
[----:B------:R-:W0:Y:S02]  /*0040*/  LDC R11, c[0x0][0x360] ;  /* 0x0000d800ff0b7b82 */ /* 0x000e240000000800 */
[----:B0-----:R-:W-:-:S05]  /*0050*/  IMAD R11, R11, UR4, R0 ;  /* 0x000000040b0b7c24 */ /* 0x001fca000f8e0200 */
[----:B-1----:R-:W-:-:S13]  /*0060*/  ISETP.GE.AND P0, PT, R11, UR5, PT ;  /* 0x000000050b007c0c */ /* 0x002fda000bf06270 */
[----:B------:R-:W-:Y:S05]  /*0070*/  @P0 EXIT ;  /* 0x000000000000094d */ /* 0x000fea0003800000 */
[----:B------:R-:W0:Y:S01]  /*0080*/  LDC.64 R2, c[0x0][0x380] ;  /* 0x0000e000ff027b82 */ /* 0x000e220000000a00 */
[----:B------:R-:W1:Y:S07]  /*0090*/  LDCU.64 UR4, c[0x0][0x358] ;  /* 0x00006b00ff0477ac */ /* 0x000e6e0008000a00 */
[----:B------:R-:W2:Y:S08]  /*00a0*/  LDC.64 R4, c[0x0][0x388] ;  /* 0x0000e200ff047b82 */ /* 0x000eb00000000a00 */
[----:B------:R-:W3:Y:S01]  /*00b0*/  LDC.64 R8, c[0x0][0x390] ;  /* 0x0000e400ff087b82 */ /* 0x000ee20000000a00 */
[----:B0-----:R-:W-:-:S06]  /*00c0*/  IMAD.WIDE R2, R11, 0x8, R2 ;  /* 0x000000080b027825 */ /* 0x001fcc00078e0202 */
[----:B-1----:R-:W4:Y:S01]  /*00d0*/  LDG.E.64 R2, desc[UR4][R2.64] ;  /* 0x0000000402027981 */ /* 0x002f22000c1e1b00 */
[----:B--2---:R-:W-:-:S06]  /*00e0*/  IMAD.WIDE R4, R11, 0x8, R4 ;  /* 0x000000080b047825 */ /* 0x004fcc00078e0204 */
[----:B------:R-:W4:Y:S01]  /*00f0*/  LDG.E.64 R4, desc[UR4][R4.64] ;  /* 0x0000000404047981 */ /* 0x000f22000c1e1b00 */
[----:B---3--:R-:W-:Y:S01]  /*0100*/  IMAD.WIDE R8, R11, 0x8, R8 ;  /* 0x000000080b087825 */ /* 0x008fe200078e0208 */
[----:B----4-:R-:W-:-:S07]  /*0110*/  DADD R6, R2, R4 ;  /* 0x0000000002067229 */ /* 0x010fce0000000004 */
[----:B------:R-:W-:Y:S01]  /*0120*/  STG.E.64 desc[UR4][R8.64], R6 ;  /* 0x0000000608007986 */ /* 0x000fe2000c101b04 */
[----:B------:R-:W-:Y:S05]  /*0130*/  EXIT ;  /* 0x000000000000794d */ /* 0x000fea0003800000 */
.L_x_0:
[----:B------:R-:W-:-:S00]  /*0140*/  BRA `(.L_x_0) ;  /* 0xfffffffc00fc7947 */ /* 0x000fc0000383ffff */
[----:B------:R-:W-:-:S00]  /*0150*/  NOP ;  /* 0x0000000000007918 */ /* 0x000fc00000000000 */
        /* <DEDUP_REMOVED lines=10> */
.L_x_1:


//--------------------- .nv.shared.reserved.0     --------------------------
	.section	.nv.shared.reserved.0,"aw",@nobits
	.weak		__nv_reservedSMEM_offset_0_alias
	.size		__nv_reservedSMEM_offset_0_alias, 0, 64
	.other		__nv_reservedSMEM_offset_0_alias,@"STO_CUDA_RESERVED_SHARED STV_DEFAULT"
__nv_reservedSMEM_offset_0_alias:
	.zero		0
	.zero		64


//--------------------- .nv.constant0._Z3addPKdS0_Pdi --------------------------
	.section	.nv.constant0._Z3addPKdS0_Pdi,"a",@progbits
	.sectionflags	@""
	.align	4
.nv.constant0._Z3addPKdS0_Pdi:
	.zero		924


//--------------------- SYMBOLS --------------------------

	.type		.nv.reservedSmem.offset0,@object
	.size		.nv.reservedSmem.offset0,0x4
